//
// Generated by NVIDIA NVVM Compiler
//
// Compiler Build ID: CL-36424714
// Cuda compilation tools, release 13.0, V13.0.88
// Based on NVVM 20.0.0
//

.version 9.0
.target sm_100
.address_size 64

	// .globl	_Z11cuda_matmulPKfS0_mmmPf

.visible .entry _Z11cuda_matmulPKfS0_mmmPf(
	.param .u64 .ptr .align 1 _Z11cuda_matmulPKfS0_mmmPf_param_0,
	.param .u64 .ptr .align 1 _Z11cuda_matmulPKfS0_mmmPf_param_1,
	.param .u64 _Z11cuda_matmulPKfS0_mmmPf_param_2,
	.param .u64 _Z11cuda_matmulPKfS0_mmmPf_param_3,
	.param .u64 _Z11cuda_matmulPKfS0_mmmPf_param_4,
	.param .u64 .ptr .align 1 _Z11cuda_matmulPKfS0_mmmPf_param_5
)
{
	.reg .pred 	%p<6>;
	.reg .b32 	%r<14>;
	.reg .b32 	%f<5>;
	.reg .b64 	%rd<23>;

	ld.param.u64 	%rd4, [_Z11cuda_matmulPKfS0_mmmPf_param_0];
	ld.param.u64 	%rd5, [_Z11cuda_matmulPKfS0_mmmPf_param_1];
	ld.param.u64 	%rd9, [_Z11cuda_matmulPKfS0_mmmPf_param_2];
	ld.param.u64 	%rd6, [_Z11cuda_matmulPKfS0_mmmPf_param_3];
	ld.param.u64 	%rd10, [_Z11cuda_matmulPKfS0_mmmPf_param_4];
	ld.param.u64 	%rd8, [_Z11cuda_matmulPKfS0_mmmPf_param_5];
	mov.u32 	%r1, %ctaid.x;
	mov.u32 	%r2, %ntid.x;
	mov.u32 	%r3, %tid.x;
	mad.lo.s32 	%r4, %r1, %r2, %r3;
	mov.u32 	%r5, %ctaid.y;
	mov.u32 	%r6, %ntid.y;
	mov.u32 	%r7, %tid.y;
	mad.lo.s32 	%r8, %r5, %r6, %r7;
	mov.u32 	%r10, %ctaid.z;
	mov.u32 	%r11, %ntid.z;
	mov.u32 	%r12, %tid.z;
	mad.lo.s32 	%r13, %r10, %r11, %r12;
	cvt.s64.s32 	%rd1, %r4;
	setp.le.u64 	%p1, %rd9, %rd1;
	cvt.u64.u32 	%rd2, %r8;
	setp.le.u64 	%p2, %rd10, %rd2;
	or.pred  	%p3, %p1, %p2;
	cvt.u64.u32 	%rd3, %r13;
	setp.le.u64 	%p4, %rd6, %rd3;
	or.pred  	%p5, %p4, %p3;
	@%p5 bra 	$L__BB0_2;
	cvta.to.global.u64 	%rd11, %rd4;
	cvta.to.global.u64 	%rd12, %rd5;
	cvta.to.global.u64 	%rd13, %rd8;
	mad.lo.s64 	%rd14, %rd6, %rd1, %rd3;
	shl.b64 	%rd15, %rd14, 2;
	add.s64 	%rd16, %rd13, %rd15;
	mad.lo.s64 	%rd17, %rd10, %rd1, %rd2;
	shl.b64 	%rd18, %rd17, 2;
	add.s64 	%rd19, %rd11, %rd18;
	ld.global.f32 	%f1, [%rd19];
	mad.lo.s64 	%rd20, %rd6, %rd2, %rd3;
	shl.b64 	%rd21, %rd20, 2;
	add.s64 	%rd22, %rd12, %rd21;
	ld.global.f32 	%f2, [%rd22];
	mul.f32 	%f3, %f1, %f2;
	atom.global.add.f32 	%f4, [%rd16], %f3;
$L__BB0_2:
	ret;

}


// ===== COMPILED SASS (sm_100) =====

	.target	sm_100

	.elftype	@"ET_EXEC"


//--------------------- .note.nv.tkinfo           --------------------------
	.section	.note.nv.tkinfo,"",@"SHT_NOTE"
	.sectionflags	@"SHF_NOTE_NV_TKINFO"
	.tkinfo
        /*0018*/ 	.word	0x00000002
        /*0030*/ 	.string	""
        /*0030*/ 	.string	"ptxas"
        /*0030*/ 	.string	"Cuda compilation tools, release 13.0, V13.0.88"
        /*0030*/ 	.string	"Build cuda_13.0.r13.0/compiler.36424714_0"
        /*0030*/ 	.string	"-arch sm_100 -m 64 "



//--------------------- .note.nv.cuinfo           --------------------------
	.section	.note.nv.cuinfo,"",@"SHT_NOTE"
	.sectionflags	@"SHF_NOTE_NV_CUINFO"
        /*0018*/ 	.short	0x0002
        /*001a*/ 	.short	0x0064
        /*001c*/ 	.short	0x0082
	.zero		2


//--------------------- .nv.info                  --------------------------
	.section	.nv.info,"",@"SHT_CUDA_INFO"
	.align	4


	//----- nvinfo : EIATTR_REGCOUNT
	.align		4
        /*0000*/ 	.byte	0x04, 0x2f
        /*0002*/ 	.short	(.L_1 - .L_0)
	.align		4
.L_0:
        /*0004*/ 	.word	index@(_Z11cuda_matmulPKfS0_mmmPf)
        /*0008*/ 	.word	0x00000010


	//----- nvinfo : EIATTR_FRAME_SIZE
	.align		4
.L_1:
        /*000c*/ 	.byte	0x04, 0x11
        /*000e*/ 	.short	(.L_3 - .L_2)
	.align		4
.L_2:
        /*0010*/ 	.word	index@(_Z11cuda_matmulPKfS0_mmmPf)
        /*0014*/ 	.word	0x00000000


	//----- nvinfo : EIATTR_MIN_STACK_SIZE
	.align		4
.L_3:
        /*0018*/ 	.byte	0x04, 0x12
        /*001a*/ 	.short	(.L_5 - .L_4)
	.align		4
.L_4:
        /*001c*/ 	.word	index@(_Z11cuda_matmulPKfS0_mmmPf)
        /*0020*/ 	.word	0x00000000
.L_5:


//--------------------- .nv.compat                --------------------------
	.section	.nv.compat,"",@"SHT_CUDA_COMPAT_INFO"
	.align	4
        /*0000*/ 	.byte	0x02, 0x09, 0x00, 0x00, 0x02, 0x02, 0x01, 0x00, 0x02, 0x05, 0x05, 0x00, 0x03, 0x07, 0x01, 0x01
        /*0010*/ 	.byte	0x02, 0x03, 0x00, 0x00, 0x02, 0x06, 0x01, 0x00, 0x04, 0x0b, 0x08, 0x00, 0x09, 0x00, 0x00, 0x00
        /*0020*/ 	.byte	0x00, 0x00, 0x00, 0x00


//--------------------- .nv.info._Z11cuda_matmulPKfS0_mmmPf --------------------------
	.section	.nv.info._Z11cuda_matmulPKfS0_mmmPf,"",@"SHT_CUDA_INFO"
	.sectionflags	@""
	.align	4


	//----- nvinfo : EIATTR_CUDA_API_VERSION
	.align		4
        /*0000*/ 	.byte	0x04, 0x37
        /*0002*/ 	.short	(.L_7 - .L_6)
.L_6:
        /*0004*/ 	.word	0x00000082


	//----- nvinfo : EIATTR_KPARAM_INFO
	.align		4
.L_7:
        /*0008*/ 	.byte	0x04, 0x17
        /*000a*/ 	.short	(.L_9 - .L_8)
.L_8:
        /*000c*/ 	.word	0x00000000
        /*0010*/ 	.short	0x0005
        /*0012*/ 	.short	0x0028
        /*0014*/ 	.byte	0x00, 0xf5, 0x21, 0x00


	//----- nvinfo : EIATTR_KPARAM_INFO
	.align		4
.L_9:
        /*0018*/ 	.byte	0x04, 0x17
        /*001a*/ 	.short	(.L_11 - .L_10)
.L_10:
        /*001c*/ 	.word	0x00000000
        /*0020*/ 	.short	0x0004
        /*0022*/ 	.short	0x0020
        /*0024*/ 	.byte	0x00, 0xf0, 0x21, 0x00


	//----- nvinfo : EIATTR_KPARAM_INFO
	.align		4
.L_11:
        /*0028*/ 	.byte	0x04, 0x17
        /*002a*/ 	.short	(.L_13 - .L_12)
.L_12:
        /*002c*/ 	.word	0x00000000
        /*0030*/ 	.short	0x0003
        /*0032*/ 	.short	0x0018
        /*0034*/ 	.byte	0x00, 0xf0, 0x21, 0x00


	//----- nvinfo : EIATTR_KPARAM_INFO
	.align		4
.L_13:
        /*0038*/ 	.byte	0x04, 0x17
        /*003a*/ 	.short	(.L_15 - .L_14)
.L_14:
        /*003c*/ 	.word	0x00000000
        /*0040*/ 	.short	0x0002
        /*0042*/ 	.short	0x0010
        /*0044*/ 	.byte	0x00, 0xf0, 0x21, 0x00


	//----- nvinfo : EIATTR_KPARAM_INFO
	.align		4
.L_15:
        /*0048*/ 	.byte	0x04, 0x17
        /*004a*/ 	.short	(.L_17 - .L_16)
.L_16:
        /*004c*/ 	.word	0x00000000
        /*0050*/ 	.short	0x0001
        /*0052*/ 	.short	0x0008
        /*0054*/ 	.byte	0x00, 0xf5, 0x21, 0x00


	//----- nvinfo : EIATTR_KPARAM_INFO
	.align		4
.L_17:
        /*0058*/ 	.byte	0x04, 0x17
        /*005a*/ 	.short	(.L_19 - .L_18)
.L_18:
        /*005c*/ 	.word	0x00000000
        /*0060*/ 	.short	0x0000
        /*0062*/ 	.short	0x0000
        /*0064*/ 	.byte	0x00, 0xf5, 0x21, 0x00


	//----- nvinfo : EIATTR_SPARSE_MMA_MASK
	.align		4
.L_19:
        /*0068*/ 	.byte	0x03, 0x50
        /*006a*/ 	.short	0x0000


	//----- nvinfo : EIATTR_MAXREG_COUNT
	.align		4
        /*006c*/ 	.byte	0x03, 0x1b
        /*006e*/ 	.short	0x00ff


	//----- nvinfo : EIATTR_MERCURY_ISA_VERSION
	.align		4
        /*0070*/ 	.byte	0x03, 0x5f
        /*0072*/ 	.short	0x0101


	//----- nvinfo : EIATTR_VRC_CTA_INIT_COUNT
	.align		4
        /*0074*/ 	.byte	0x02, 0x4a
	.zero		1
	.zero		1


	//----- nvinfo : EIATTR_EXIT_INSTR_OFFSETS
	.align		4
        /*0078*/ 	.byte	0x04, 0x1c
        /*007a*/ 	.short	(.L_21 - .L_20)


	//   ....[0]....
.L_20:
        /*007c*/ 	.word	0x00000160


	//   ....[1]....
        /*0080*/ 	.word	0x00000300


	//----- nvinfo : EIATTR_CBANK_PARAM_SIZE
	.align		4
.L_21:
        /*0084*/ 	.byte	0x03, 0x19
        /*0086*/ 	.short	0x0030


	//----- nvinfo : EIATTR_PARAM_CBANK
	.align		4
        /*0088*/ 	.byte	0x04, 0x0a
        /*008a*/ 	.short	(.L_23 - .L_22)
	.align		4
.L_22:
        /*008c*/ 	.word	index@(.nv.constant0._Z11cuda_matmulPKfS0_mmmPf)
        /*0090*/ 	.short	0x0380
        /*0092*/ 	.short	0x0030


	//----- nvinfo : EIATTR_SW_WAR
	.align		4
.L_23:
        /*0094*/ 	.byte	0x04, 0x36
        /*0096*/ 	.short	(.L_25 - .L_24)
.L_24:
        /*0098*/ 	.word	0x00000008
.L_25:


//--------------------- .nv.callgraph             --------------------------
	.section	.nv.callgraph,"",@"SHT_CUDA_CALLGRAPH"
	.align	4
	.sectionentsize	8
	.align		4
        /*0000*/ 	.word	0x00000000
	.align		4
        /*0004*/ 	.word	0xffffffff
	.align		4
        /*0008*/ 	.word	0x00000000
	.align		4
        /*000c*/ 	.word	0xfffffffe
	.align		4
        /*0010*/ 	.word	0x00000000
	.align		4
        /*0014*/ 	.word	0xfffffffd
	.align		4
        /*0018*/ 	.word	0x00000000
	.align		4
        /*001c*/ 	.word	0xfffffffc


//--------------------- .text._Z11cuda_matmulPKfS0_mmmPf --------------------------
	.section	.text._Z11cuda_matmulPKfS0_mmmPf,"ax",@progbits
	.align	128
        .global         _Z11cuda_matmulPKfS0_mmmPf
        .type           _Z11cuda_matmulPKfS0_mmmPf,@function
        .size           _Z11cuda_matmulPKfS0_mmmPf,(.L_x_1 - _Z11cuda_matmulPKfS0_mmmPf)
        .other          _Z11cuda_matmulPKfS0_mmmPf,@"STO_CUDA_ENTRY STV_DEFAULT"
_Z11cuda_matmulPKfS0_mmmPf:
.text._Z11cuda_matmulPKfS0_mmmPf:
[----:B------:R-:W-:Y:S01]  /*0000*/  LDC R1, c[0x0][0x37c] ;  /* 0x0000df00ff017b82 */ /* 0x000fe20000000800 */
[----:B------:R-:W0:Y:S07]  /*0010*/  S2R R7, SR_TID.Y ;  /* 0x0000000000077919 */ /* 0x000e2e0000002200 */
[----:B------:R-:W1:Y:S01]  /*0020*/  LDC R13, c[0x0][0x360] ;  /* 0x0000d800ff0d7b82 */ /* 0x000e620000000800 */
[----:B------:R-:W2:Y:S01]  /*0030*/  LDCU.64 UR8, c[0x0][0x3a0] ;  /* 0x00007400ff0877ac */ /* 0x000ea20008000a00 */
[----:B------:R-:W1:Y:S01]  /*0040*/  S2R R0, SR_TID.X ;  /* 0x0000000000007919 */ /* 0x000e620000002100 */
[----:B------:R-:W3:Y:S01]  /*0050*/  LDCU.128 UR12, c[0x0][0x390] ;  /* 0x00007200ff0c77ac */ /* 0x000ee20008000c00 */
[----:B------:R-:W4:Y:S04]  /*0060*/  S2R R3, SR_TID.Z ;  /* 0x0000000000037919 */ /* 0x000f280000002300 */
[----:B------:R-:W0:Y:S08]  /*0070*/  S2UR UR5, SR_CTAID.Y ;  /* 0x00000000000579c3 */ /* 0x000e300000002600 */
[----:B------:R-:W0:Y:S08]  /*0080*/  LDC R6, c[0x0][0x364] ;  /* 0x0000d900ff067b82 */ /* 0x000e300000000800 */
[----:B------:R-:W1:Y:S08]  /*0090*/  S2UR UR4, SR_CTAID.X ;  /* 0x00000000000479c3 */ /* 0x000e700000002500 */
[----:B------:R-:W4:Y:S08]  /*00a0*/  S2UR UR6, SR_CTAID.Z ;  /* 0x00000000000679c3 */ /* 0x000f300000002700 */
[----:B------:R-:W4:Y:S01]  /*00b0*/  LDC R2, c[0x0][0x368] ;  /* 0x0000da00ff027b82 */ /* 0x000f220000000800 */
[----:B0-----:R-:W-:-:S05]  /*00c0*/  IMAD R6, R6, UR5, R7 ;  /* 0x0000000506067c24 */ /* 0x001fca000f8e0207 */
[----:B--2---:R-:W-:Y:S01]  /*00d0*/  ISETP.GE.U32.AND P2, PT, R6, UR8, PT ;  /* 0x0000000806007c0c */ /* 0x004fe2000bf46070 */
[----:B-1----:R-:W-:-:S03]  /*00e0*/  IMAD R13, R13, UR4, R0 ;  /* 0x000000040d0d7c24 */ /* 0x002fc6000f8e0200 */
[----:B------:R-:W-:Y:S02]  /*00f0*/  ISETP.GE.U32.AND.EX P2, PT, RZ, UR9, PT, P2 ;  /* 0x00000009ff007c0c */ /* 0x000fe4000bf46120 */
[----:B---3--:R-:W-:Y:S02]  /*0100*/  ISETP.GE.U32.AND P1, PT, R13, UR12, PT ;  /* 0x0000000c0d007c0c */ /* 0x008fe4000bf26070 */
[----:B------:R-:W-:-:S04]  /*0110*/  SHF.R.S32.HI R0, RZ, 0x1f, R13 ;  /* 0x0000001fff007819 */ /* 0x000fc8000001140d */
[----:B------:R-:W-:Y:S01]  /*0120*/  ISETP.GE.U32.OR.EX P1, PT, R0, UR13, P2, P1 ;  /* 0x0000000d00007c0c */ /* 0x000fe20009726510 */
[----:B----4-:R-:W-:-:S05]  /*0130*/  IMAD R2, R2, UR6, R3 ;  /* 0x0000000602027c24 */ /* 0x010fca000f8e0203 */
[----:B------:R-:W-:-:S04]  /*0140*/  ISETP.GE.U32.AND P0, PT, R2, UR14, PT ;  /* 0x0000000e02007c0c */ /* 0x000fc8000bf06070 */
[----:B------:R-:W-:-:S13]  /*0150*/  ISETP.GE.U32.OR.EX P0, PT, RZ, UR15, P1, P0 ;  /* 0x0000000fff007c0c */ /* 0x000fda0008f06500 */
[----:B------:R-:W-:Y:S05]  /*0160*/  @P0 EXIT ;  /* 0x000000000000094d */ /* 0x000fea0003800000 */
[----:B------:R-:W0:Y:S01]  /*0170*/  LDCU.128 UR16, c[0x0][0x380] ;  /* 0x00007000ff1077ac */ /* 0x000e220008000c00 */
[----:B------:R-:W-:Y:S02]  /*0180*/  IMAD.MOV.U32 R7, RZ, RZ, RZ ;  /* 0x000000ffff077224 */ /* 0x000fe400078e00ff */
[----:B------:R-:W-:Y:S01]  /*0190*/  IMAD R8, R0, UR8, RZ ;  /* 0x0000000800087c24 */ /* 0x000fe2000f8e02ff */
[----:B------:R-:W1:Y:S01]  /*01a0*/  LDCU.64 UR4, c[0x0][0x358] ;  /* 0x00006b00ff0477ac */ /* 0x000e620008000a00 */
[----:B------:R-:W-:Y:S02]  /*01b0*/  IMAD.MOV.U32 R3, RZ, RZ, RZ ;  /* 0x000000ffff037224 */ /* 0x000fe400078e00ff */
[C---:B------:R-:W-:Y:S01]  /*01c0*/  IMAD.WIDE.U32 R4, R13.reuse, UR8, R6 ;  /* 0x000000080d047c25 */ /* 0x040fe2000f8e0006 */
[----:B------:R-:W2:Y:S03]  /*01d0*/  LDCU.64 UR6, c[0x0][0x3a8] ;  /* 0x00007500ff0677ac */ /* 0x000ea60008000a00 */
[----:B------:R-:W-:-:S02]  /*01e0*/  IMAD R7, R13, UR9, R8 ;  /* 0x000000090d077c24 */ /* 0x000fc4000f8e0208 */
[----:B------:R-:W-:-:S03]  /*01f0*/  IMAD.WIDE.U32 R10, R6, UR14, R2 ;  /* 0x0000000e060a7c25 */ /* 0x000fc6000f8e0002 */
[----:B------:R-:W-:Y:S01]  /*0200*/  IADD3 R5, PT, PT, R5, R7, RZ ;  /* 0x0000000705057210 */ /* 0x000fe20007ffe0ff */
[----:B------:R-:W-:Y:S01]  /*0210*/  IMAD R7, R6, UR15, R11 ;  /* 0x0000000f06077c24 */ /* 0x000fe2000f8e020b */
[----:B0-----:R-:W-:Y:S02]  /*0220*/  LEA R6, P1, R10, UR18, 0x2 ;  /* 0x000000120a067c11 */ /* 0x001fe4000f8210ff */
[----:B------:R-:W-:Y:S02]  /*0230*/  LEA R8, P0, R4, UR16, 0x2 ;  /* 0x0000001004087c11 */ /* 0x000fe4000f8010ff */
[----:B------:R-:W-:Y:S02]  /*0240*/  LEA.HI.X R7, R10, UR19, R7, 0x2, P1 ;  /* 0x000000130a077c11 */ /* 0x000fe400088f1407 */
[----:B------:R-:W-:-:S04]  /*0250*/  LEA.HI.X R9, R4, UR17, R5, 0x2, P0 ;  /* 0x0000001104097c11 */ /* 0x000fc800080f1405 */
[----:B-1----:R-:W3:Y:S04]  /*0260*/  LDG.E R7, desc[UR4][R6.64] ;  /* 0x0000000406077981 */ /* 0x002ee8000c1e1900 */
[----:B------:R-:W3:Y:S01]  /*0270*/  LDG.E R8, desc[UR4][R8.64] ;  /* 0x0000000408087981 */ /* 0x000ee2000c1e1900 */
[----:B------:R-:W-:Y:S02]  /*0280*/  IMAD R0, R0, UR14, RZ ;  /* 0x0000000e00007c24 */ /* 0x000fe4000f8e02ff */
[----:B------:R-:W-:-:S04]  /*0290*/  IMAD.WIDE.U32 R2, R13, UR14, R2 ;  /* 0x0000000e0d027c25 */ /* 0x000fc8000f8e0002 */
[----:B------:R-:W-:Y:S01]  /*02a0*/  IMAD R5, R13, UR15, R0 ;  /* 0x0000000f0d057c24 */ /* 0x000fe2000f8e0200 */
[----:B--2---:R-:W-:-:S04]  /*02b0*/  LEA R4, P0, R2, UR6, 0x2 ;  /* 0x0000000602047c11 */ /* 0x004fc8000f8010ff */
[----:B------:R-:W-:-:S04]  /*02c0*/  IADD3 R3, PT, PT, R3, R5, RZ ;  /* 0x0000000503037210 */ /* 0x000fc80007ffe0ff */
[----:B------:R-:W-:Y:S01]  /*02d0*/  LEA.HI.X R5, R2, UR7, R3, 0x2, P0 ;  /* 0x0000000702057c11 */ /* 0x000fe200080f1403 */
[----:B---3--:R-:W-:-:S05]  /*02e0*/  FMUL R3, R8, R7 ;  /* 0x0000000708037220 */ /* 0x008fca0000400000 */
[----:B------:R-:W-:Y:S01]  /*02f0*/  REDG.E.ADD.F32.FTZ.RN.STRONG.GPU desc[UR4][R4.64], R3 ;  /* 0x00000003040079a6 */ /* 0x000fe2000c12f304 */
[----:B------:R-:W-:Y:S05]  /*0300*/  EXIT ;  /* 0x000000000000794d */ /* 0x000fea0003800000 */
.L_x_0:
[----:B------:R-:W-:-:S00]  /*0310*/  BRA `(.L_x_0) ;  /* 0xfffffffc00fc7947 */ /* 0x000fc0000383ffff */
[----:B------:R-:W-:-:S00]  /*0320*/  NOP ;  /* 0x0000000000007918 */ /* 0x000fc00000000000 */
        /* <DEDUP_REMOVED lines=13> */
.L_x_1:


//--------------------- .nv.shared.reserved.0     --------------------------
	.section	.nv.shared.reserved.0,"aw",@nobits
	.weak		__nv_reservedSMEM_offset_0_alias
	.size		__nv_reservedSMEM_offset_0_alias, 0, 64
	.other		__nv_reservedSMEM_offset_0_alias,@"STO_CUDA_RESERVED_SHARED STV_DEFAULT"
__nv_reservedSMEM_offset_0_alias:
	.zero		0
	.zero		64


//--------------------- .nv.constant0._Z11cuda_matmulPKfS0_mmmPf --------------------------
	.section	.nv.constant0._Z11cuda_matmulPKfS0_mmmPf,"a",@progbits
	.sectionflags	@""
	.align	4
.nv.constant0._Z11cuda_matmulPKfS0_mmmPf:
	.zero		944


//--------------------- SYMBOLS --------------------------

	.type		.nv.reservedSmem.offset0,@object
	.size		.nv.reservedSmem.offset0,0x4
